//
// Generated by NVIDIA NVVM Compiler
//
// Compiler Build ID: CL-36424714
// Cuda compilation tools, release 13.0, V13.0.88
// Based on NVVM 20.0.0
//

.version 9.0
.target sm_100
.address_size 64

	// .globl	_Z4InitlPff

.visible .entry _Z4InitlPff(
	.param .u64 _Z4InitlPff_param_0,
	.param .u64 .ptr .align 1 _Z4InitlPff_param_1,
	.param .f32 _Z4InitlPff_param_2
)
{
	.reg .pred 	%p<5>;
	.reg .b32 	%r<9>;
	.reg .b32 	%f<2>;
	.reg .b64 	%rd<11>;

	ld.param.u64 	%rd3, [_Z4InitlPff_param_0];
	ld.param.u64 	%rd4, [_Z4InitlPff_param_1];
	ld.param.f32 	%f1, [_Z4InitlPff_param_2];
	cvta.to.global.u64 	%rd1, %rd4;
	mov.u32 	%r1, %ctaid.x;
	mov.u32 	%r2, %tid.x;
	mov.u32 	%r3, %ntid.x;
	mad.lo.s32 	%r4, %r1, %r3, %r2;
	cvt.s64.s32 	%rd2, %r4;
	setp.le.s64 	%p1, %rd3, %rd2;
	@%p1 bra 	$L__BB0_7;
	setp.eq.s32 	%p2, %r1, 0;
	@%p2 bra 	$L__BB0_3;
	shl.b64 	%rd5, %rd2, 2;
	add.s64 	%rd6, %rd1, %rd5;
	mov.b32 	%r5, 0;
	st.global.u32 	[%rd6], %r5;
	bra.uni 	$L__BB0_7;
$L__BB0_3:
	setp.eq.s32 	%p3, %r2, 255;
	@%p3 bra 	$L__BB0_5;
	setp.ne.s32 	%p4, %r2, 0;
	@%p4 bra 	$L__BB0_6;
$L__BB0_5:
	cvt.u32.u64 	%r6, %rd2;
	mul.wide.u32 	%rd7, %r6, 4;
	add.s64 	%rd8, %rd1, %rd7;
	mov.b32 	%r7, 0;
	st.global.u32 	[%rd8], %r7;
	bra.uni 	$L__BB0_7;
$L__BB0_6:
	cvt.u32.u64 	%r8, %rd2;
	mul.wide.u32 	%rd9, %r8, 4;
	add.s64 	%rd10, %rd1, %rd9;
	st.global.f32 	[%rd10], %f1;
$L__BB0_7:
	ret;

}
	// .globl	_Z4SteplPfS_
.visible .entry _Z4SteplPfS_(
	.param .u64 _Z4SteplPfS__param_0,
	.param .u64 .ptr .align 1 _Z4SteplPfS__param_1,
	.param .u64 .ptr .align 1 _Z4SteplPfS__param_2
)
{
	.reg .pred 	%p<6>;
	.reg .b32 	%r<11>;
	.reg .b32 	%f<9>;
	.reg .b64 	%rd<14>;

	ld.param.u64 	%rd4, [_Z4SteplPfS__param_0];
	ld.param.u64 	%rd2, [_Z4SteplPfS__param_1];
	ld.param.u64 	%rd3, [_Z4SteplPfS__param_2];
	mov.u32 	%r1, %ctaid.x;
	mov.u32 	%r2, %tid.x;
	mov.u32 	%r3, %ntid.x;
	mul.lo.s32 	%r4, %r1, %r3;
	add.s32 	%r5, %r4, %r2;
	cvt.s64.s32 	%rd1, %r5;
	setp.le.s64 	%p1, %rd4, %rd1;
	@%p1 bra 	$L__BB1_6;
	setp.eq.s32 	%p2, %r1, 0;
	@%p2 bra 	$L__BB1_6;
	setp.eq.s32 	%p3, %r1, 255;
	@%p3 bra 	$L__BB1_6;
	setp.eq.s32 	%p4, %r2, 0;
	@%p4 bra 	$L__BB1_6;
	setp.eq.s32 	%p5, %r2, 255;
	@%p5 bra 	$L__BB1_6;
	cvta.to.global.u64 	%rd5, %rd2;
	add.s32 	%r6, %r4, %r3;
	shl.b32 	%r7, %r3, 1;
	sub.s32 	%r8, %r6, %r7;
	add.s32 	%r9, %r8, %r2;
	shl.b64 	%rd6, %rd1, 2;
	add.s64 	%rd7, %rd5, %rd6;
	ld.global.f32 	%f1, [%rd7+4];
	ld.global.f32 	%f2, [%rd7+-4];
	add.f32 	%f3, %f1, %f2;
	shl.b32 	%r10, %r3, 2;
	cvt.u64.u32 	%rd8, %r10;
	add.s64 	%rd9, %rd7, %rd8;
	ld.global.f32 	%f4, [%rd9];
	add.f32 	%f5, %f3, %f4;
	mul.wide.s32 	%rd10, %r9, 4;
	add.s64 	%rd11, %rd5, %rd10;
	ld.global.f32 	%f6, [%rd11];
	add.f32 	%f7, %f5, %f6;
	mul.f32 	%f8, %f7, 0f3E800000;
	cvta.to.global.u64 	%rd12, %rd3;
	add.s64 	%rd13, %rd12, %rd6;
	st.global.f32 	[%rd13], %f8;
	st.global.f32 	[%rd7], %f8;
$L__BB1_6:
	ret;

}


// ===== COMPILED SASS (sm_100) =====

	.target	sm_100

	.elftype	@"ET_EXEC"


//--------------------- .note.nv.tkinfo           --------------------------
	.section	.note.nv.tkinfo,"",@"SHT_NOTE"
	.sectionflags	@"SHF_NOTE_NV_TKINFO"
	.tkinfo
        /*0018*/ 	.word	0x00000002
        /*0030*/ 	.string	""
        /*0030*/ 	.string	"ptxas"
        /*0030*/ 	.string	"Cuda compilation tools, release 13.0, V13.0.88"
        /*0030*/ 	.string	"Build cuda_13.0.r13.0/compiler.36424714_0"
        /*0030*/ 	.string	"-arch sm_100 -m 64 "



//--------------------- .note.nv.cuinfo           --------------------------
	.section	.note.nv.cuinfo,"",@"SHT_NOTE"
	.sectionflags	@"SHF_NOTE_NV_CUINFO"
        /*0018*/ 	.short	0x0002
        /*001a*/ 	.short	0x0064
        /*001c*/ 	.short	0x0082
	.zero		2


//--------------------- .nv.info                  --------------------------
	.section	.nv.info,"",@"SHT_CUDA_INFO"
	.align	4


	//----- nvinfo : EIATTR_REGCOUNT
	.align		4
        /*0000*/ 	.byte	0x04, 0x2f
        /*0002*/ 	.short	(.L_1 - .L_0)
	.align		4
.L_0:
        /*0004*/ 	.word	index@(_Z4InitlPff)
        /*0008*/ 	.word	0x0000000a


	//----- nvinfo : EIATTR_FRAME_SIZE
	.align		4
.L_1:
        /*000c*/ 	.byte	0x04, 0x11
        /*000e*/ 	.short	(.L_3 - .L_2)
	.align		4
.L_2:
        /*0010*/ 	.word	index@(_Z4InitlPff)
        /*0014*/ 	.word	0x00000000


	//----- nvinfo : EIATTR_REGCOUNT
	.align		4
.L_3:
        /*0018*/ 	.byte	0x04, 0x2f
        /*001a*/ 	.short	(.L_5 - .L_4)
	.align		4
.L_4:
        /*001c*/ 	.word	index@(_Z4SteplPfS_)
        /*0020*/ 	.word	0x0000000e


	//----- nvinfo : EIATTR_FRAME_SIZE
	.align		4
.L_5:
        /*0024*/ 	.byte	0x04, 0x11
        /*0026*/ 	.short	(.L_7 - .L_6)
	.align		4
.L_6:
        /*0028*/ 	.word	index@(_Z4SteplPfS_)
        /*002c*/ 	.word	0x00000000


	//----- nvinfo : EIATTR_MIN_STACK_SIZE
	.align		4
.L_7:
        /*0030*/ 	.byte	0x04, 0x12
        /*0032*/ 	.short	(.L_9 - .L_8)
	.align		4
.L_8:
        /*0034*/ 	.word	index@(_Z4SteplPfS_)
        /*0038*/ 	.word	0x00000000


	//----- nvinfo : EIATTR_MIN_STACK_SIZE
	.align		4
.L_9:
        /*003c*/ 	.byte	0x04, 0x12
        /*003e*/ 	.short	(.L_11 - .L_10)
	.align		4
.L_10:
        /*0040*/ 	.word	index@(_Z4InitlPff)
        /*0044*/ 	.word	0x00000000
.L_11:


//--------------------- .nv.compat                --------------------------
	.section	.nv.compat,"",@"SHT_CUDA_COMPAT_INFO"
	.align	4
        /*0000*/ 	.byte	0x02, 0x09, 0x00, 0x00, 0x02, 0x02, 0x01, 0x00, 0x02, 0x05, 0x05, 0x00, 0x03, 0x07, 0x01, 0x01
        /*0010*/ 	.byte	0x02, 0x03, 0x00, 0x00, 0x02, 0x06, 0x01, 0x00, 0x04, 0x0b, 0x08, 0x00, 0x09, 0x00, 0x00, 0x00
        /*0020*/ 	.byte	0x00, 0x00, 0x00, 0x00


//--------------------- .nv.info._Z4SteplPfS_     --------------------------
	.section	.nv.info._Z4SteplPfS_,"",@"SHT_CUDA_INFO"
	.sectionflags	@""
	.align	4


	//----- nvinfo : EIATTR_CUDA_API_VERSION
	.align		4
        /*0000*/ 	.byte	0x04, 0x37
        /*0002*/ 	.short	(.L_13 - .L_12)
.L_12:
        /*0004*/ 	.word	0x00000082


	//----- nvinfo : EIATTR_KPARAM_INFO
	.align		4
.L_13:
        /*0008*/ 	.byte	0x04, 0x17
        /*000a*/ 	.short	(.L_15 - .L_14)
.L_14:
        /*000c*/ 	.word	0x00000000
        /*0010*/ 	.short	0x0002
        /*0012*/ 	.short	0x0010
        /*0014*/ 	.byte	0x00, 0xf5, 0x21, 0x00


	//----- nvinfo : EIATTR_KPARAM_INFO
	.align		4
.L_15:
        /*0018*/ 	.byte	0x04, 0x17
        /*001a*/ 	.short	(.L_17 - .L_16)
.L_16:
        /*001c*/ 	.word	0x00000000
        /*0020*/ 	.short	0x0001
        /*0022*/ 	.short	0x0008
        /*0024*/ 	.byte	0x00, 0xf5, 0x21, 0x00


	//----- nvinfo : EIATTR_KPARAM_INFO
	.align		4
.L_17:
        /*0028*/ 	.byte	0x04, 0x17
        /*002a*/ 	.short	(.L_19 - .L_18)
.L_18:
        /*002c*/ 	.word	0x00000000
        /*0030*/ 	.short	0x0000
        /*0032*/ 	.short	0x0000
        /*0034*/ 	.byte	0x00, 0xf0, 0x21, 0x00


	//----- nvinfo : EIATTR_SPARSE_MMA_MASK
	.align		4
.L_19:
        /*0038*/ 	.byte	0x03, 0x50
        /*003a*/ 	.short	0x0000


	//----- nvinfo : EIATTR_MAXREG_COUNT
	.align		4
        /*003c*/ 	.byte	0x03, 0x1b
        /*003e*/ 	.short	0x00ff


	//----- nvinfo : EIATTR_MERCURY_ISA_VERSION
	.align		4
        /*0040*/ 	.byte	0x03, 0x5f
        /*0042*/ 	.short	0x0101


	//----- nvinfo : EIATTR_VRC_CTA_INIT_COUNT
	.align		4
        /*0044*/ 	.byte	0x02, 0x4a
	.zero		1
	.zero		1


	//----- nvinfo : EIATTR_EXIT_INSTR_OFFSETS
	.align		4
        /*0048*/ 	.byte	0x04, 0x1c
        /*004a*/ 	.short	(.L_21 - .L_20)


	//   ....[0]....
.L_20:
        /*004c*/ 	.word	0x000000a0


	//   ....[1]....
        /*0050*/ 	.word	0x000000c0


	//   ....[2]....
        /*0054*/ 	.word	0x000000e0


	//   ....[3]....
        /*0058*/ 	.word	0x00000100


	//   ....[4]....
        /*005c*/ 	.word	0x00000120


	//   ....[5]....
        /*0060*/ 	.word	0x000002d0


	//----- nvinfo : EIATTR_CBANK_PARAM_SIZE
	.align		4
.L_21:
        /*0064*/ 	.byte	0x03, 0x19
        /*0066*/ 	.short	0x0018


	//----- nvinfo : EIATTR_PARAM_CBANK
	.align		4
        /*0068*/ 	.byte	0x04, 0x0a
        /*006a*/ 	.short	(.L_23 - .L_22)
	.align		4
.L_22:
        /*006c*/ 	.word	index@(.nv.constant0._Z4SteplPfS_)
        /*0070*/ 	.short	0x0380
        /*0072*/ 	.short	0x0018


	//----- nvinfo : EIATTR_SW_WAR
	.align		4
.L_23:
        /*0074*/ 	.byte	0x04, 0x36
        /*0076*/ 	.short	(.L_25 - .L_24)
.L_24:
        /*0078*/ 	.word	0x00000008
.L_25:


//--------------------- .nv.info._Z4InitlPff      --------------------------
	.section	.nv.info._Z4InitlPff,"",@"SHT_CUDA_INFO"
	.sectionflags	@""
	.align	4


	//----- nvinfo : EIATTR_CUDA_API_VERSION
	.align		4
        /*0000*/ 	.byte	0x04, 0x37
        /*0002*/ 	.short	(.L_27 - .L_26)
.L_26:
        /*0004*/ 	.word	0x00000082


	//----- nvinfo : EIATTR_KPARAM_INFO
	.align		4
.L_27:
        /*0008*/ 	.byte	0x04, 0x17
        /*000a*/ 	.short	(.L_29 - .L_28)
.L_28:
        /*000c*/ 	.word	0x00000000
        /*0010*/ 	.short	0x0002
        /*0012*/ 	.short	0x0010
        /*0014*/ 	.byte	0x00, 0xf0, 0x11, 0x00


	//----- nvinfo : EIATTR_KPARAM_INFO
	.align		4
.L_29:
        /*0018*/ 	.byte	0x04, 0x17
        /*001a*/ 	.short	(.L_31 - .L_30)
.L_30:
        /*001c*/ 	.word	0x00000000
        /*0020*/ 	.short	0x0001
        /*0022*/ 	.short	0x0008
        /*0024*/ 	.byte	0x00, 0xf5, 0x21, 0x00


	//----- nvinfo : EIATTR_KPARAM_INFO
	.align		4
.L_31:
        /*0028*/ 	.byte	0x04, 0x17
        /*002a*/ 	.short	(.L_33 - .L_32)
.L_32:
        /*002c*/ 	.word	0x00000000
        /*0030*/ 	.short	0x0000
        /*0032*/ 	.short	0x0000
        /*0034*/ 	.byte	0x00, 0xf0, 0x21, 0x00


	//----- nvinfo : EIATTR_SPARSE_MMA_MASK
	.align		4
.L_33:
        /*0038*/ 	.byte	0x03, 0x50
        /*003a*/ 	.short	0x0000


	//----- nvinfo : EIATTR_MAXREG_COUNT
	.align		4
        /*003c*/ 	.byte	0x03, 0x1b
        /*003e*/ 	.short	0x00ff


	//----- nvinfo : EIATTR_MERCURY_ISA_VERSION
	.align		4
        /*0040*/ 	.byte	0x03, 0x5f
        /*0042*/ 	.short	0x0101


	//----- nvinfo : EIATTR_VRC_CTA_INIT_COUNT
	.align		4
        /*0044*/ 	.byte	0x02, 0x4a
	.zero		1
	.zero		1


	//----- nvinfo : EIATTR_EXIT_INSTR_OFFSETS
	.align		4
        /*0048*/ 	.byte	0x04, 0x1c
        /*004a*/ 	.short	(.L_35 - .L_34)


	//   ....[0]....
.L_34:
        /*004c*/ 	.word	0x00000090


	//   ....[1]....
        /*0050*/ 	.word	0x00000100


	//   ....[2]....
        /*0054*/ 	.word	0x00000160


	//   ....[3]....
        /*0058*/ 	.word	0x000001b0


	//----- nvinfo : EIATTR_CBANK_PARAM_SIZE
	.align		4
.L_35:
        /*005c*/ 	.byte	0x03, 0x19
        /*005e*/ 	.short	0x0014


	//----- nvinfo : EIATTR_PARAM_CBANK
	.align		4
        /*0060*/ 	.byte	0x04, 0x0a
        /*0062*/ 	.short	(.L_37 - .L_36)
	.align		4
.L_36:
        /*0064*/ 	.word	index@(.nv.constant0._Z4InitlPff)
        /*0068*/ 	.short	0x0380
        /*006a*/ 	.short	0x0014


	//----- nvinfo : EIATTR_SW_WAR
	.align		4
.L_37:
        /*006c*/ 	.byte	0x04, 0x36
        /*006e*/ 	.short	(.L_39 - .L_38)
.L_38:
        /*0070*/ 	.word	0x00000008
.L_39:


//--------------------- .nv.callgraph             --------------------------
	.section	.nv.callgraph,"",@"SHT_CUDA_CALLGRAPH"
	.align	4
	.sectionentsize	8
	.align		4
        /*0000*/ 	.word	0x00000000
	.align		4
        /*0004*/ 	.word	0xffffffff
	.align		4
        /*0008*/ 	.word	0x00000000
	.align		4
        /*000c*/ 	.word	0xfffffffe
	.align		4
        /*0010*/ 	.word	0x00000000
	.align		4
        /*0014*/ 	.word	0xfffffffd
	.align		4
        /*0018*/ 	.word	0x00000000
	.align		4
        /*001c*/ 	.word	0xfffffffc


//--------------------- .text._Z4SteplPfS_        --------------------------
	.section	.text._Z4SteplPfS_,"ax",@progbits
	.align	128
        .global         _Z4SteplPfS_
        .type           _Z4SteplPfS_,@function
        .size           _Z4SteplPfS_,(.L_x_2 - _Z4SteplPfS_)
        .other          _Z4SteplPfS_,@"STO_CUDA_ENTRY STV_DEFAULT"
_Z4SteplPfS_:
.text._Z4SteplPfS_:
[----:B------:R-:W-:Y:S01]  /*0000*/  LDC R1, c[0x0][0x37c] ;  /* 0x0000df00ff017b82 */ /* 0x000fe20000000800 */
[----:B------:R-:W0:Y:S07]  /*0010*/  S2R R3, SR_CTAID.X ;  /* 0x0000000000037919 */ /* 0x000e2e0000002500 */
[----:B------:R-:W0:Y:S01]  /*0020*/  LDC R7, c[0x0][0x360] ;  /* 0x0000d800ff077b82 */ /* 0x000e220000000800 */
[----:B------:R-:W1:Y:S01]  /*0030*/  LDCU.64 UR4, c[0x0][0x380] ;  /* 0x00007000ff0477ac */ /* 0x000e620008000a00 */
[----:B------:R-:W2:Y:S01]  /*0040*/  S2R R9, SR_TID.X ;  /* 0x0000000000097919 */ /* 0x000ea20000002100 */
[----:B0-----:R-:W-:-:S04]  /*0050*/  IMAD R0, R3, R7, RZ ;  /* 0x0000000703007224 */ /* 0x001fc800078e02ff */
[----:B--2---:R-:W-:-:S05]  /*0060*/  IMAD.IADD R2, R0, 0x1, R9 ;  /* 0x0000000100027824 */ /* 0x004fca00078e0209 */
[----:B-1----:R-:W-:Y:S02]  /*0070*/  ISETP.GE.U32.AND P0, PT, R2, UR4, PT ;  /* 0x0000000402007c0c */ /* 0x002fe4000bf06070 */
[----:B------:R-:W-:-:S04]  /*0080*/  SHF.R.S32.HI R11, RZ, 0x1f, R2 ;  /* 0x0000001fff0b7819 */ /* 0x000fc80000011402 */
[----:B------:R-:W-:-:S13]  /*0090*/  ISETP.GE.AND.EX P0, PT, R11, UR5, PT, P0 ;  /* 0x000000050b007c0c */ /* 0x000fda000bf06300 */
[----:B------:R-:W-:Y:S05]  /*00a0*/  @P0 EXIT ;  /* 0x000000000000094d */ /* 0x000fea0003800000 */
[----:B------:R-:W-:-:S13]  /*00b0*/  ISETP.NE.AND P0, PT, R3, RZ, PT ;  /* 0x000000ff0300720c */ /* 0x000fda0003f05270 */
[----:B------:R-:W-:Y:S05]  /*00c0*/  @!P0 EXIT ;  /* 0x000000000000894d */ /* 0x000fea0003800000 */
[----:B------:R-:W-:-:S13]  /*00d0*/  ISETP.NE.AND P0, PT, R3, 0xff, PT ;  /* 0x000000ff0300780c */ /* 0x000fda0003f05270 */
[----:B------:R-:W-:Y:S05]  /*00e0*/  @!P0 EXIT ;  /* 0x000000000000894d */ /* 0x000fea0003800000 */
[----:B------:R-:W-:-:S13]  /*00f0*/  ISETP.NE.AND P0, PT, R9, RZ, PT ;  /* 0x000000ff0900720c */ /* 0x000fda0003f05270 */
[----:B------:R-:W-:Y:S05]  /*0100*/  @!P0 EXIT ;  /* 0x000000000000894d */ /* 0x000fea0003800000 */
[----:B------:R-:W-:-:S13]  /*0110*/  ISETP.NE.AND P0, PT, R9, 0xff, PT ;  /* 0x000000ff0900780c */ /* 0x000fda0003f05270 */
[----:B------:R-:W-:Y:S05]  /*0120*/  @!P0 EXIT ;  /* 0x000000000000894d */ /* 0x000fea0003800000 */
[----:B------:R-:W0:Y:S01]  /*0130*/  LDCU.64 UR6, c[0x0][0x388] ;  /* 0x00007100ff0677ac */ /* 0x000e220008000a00 */
[----:B------:R-:W1:Y:S01]  /*0140*/  LDC.64 R4, c[0x0][0x388] ;  /* 0x0000e200ff047b82 */ /* 0x000e620000000a00 */
[C---:B------:R-:W-:Y:S01]  /*0150*/  IMAD.SHL.U32 R8, R2.reuse, 0x4, RZ ;  /* 0x0000000402087824 */ /* 0x040fe200078e00ff */
[----:B------:R-:W-:Y:S01]  /*0160*/  SHF.L.U64.HI R10, R2, 0x2, R11 ;  /* 0x00000002020a7819 */ /* 0x000fe2000001020b */
[----:B------:R-:W2:Y:S01]  /*0170*/  LDCU.64 UR4, c[0x0][0x358] ;  /* 0x00006b00ff0477ac */ /* 0x000ea20008000a00 */
[----:B------:R-:W-:-:S04]  /*0180*/  IMAD.IADD R0, R0, 0x1, R7 ;  /* 0x0000000100007824 */ /* 0x000fc800078e0207 */
[----:B------:R-:W-:-:S04]  /*0190*/  IMAD R0, R7, -0x2, R0 ;  /* 0xfffffffe07007824 */ /* 0x000fc800078e0200 */
[----:B------:R-:W-:Y:S01]  /*01a0*/  IMAD.IADD R9, R0, 0x1, R9 ;  /* 0x0000000100097824 */ /* 0x000fe200078e0209 */
[----:B0-----:R-:W-:-:S04]  /*01b0*/  IADD3 R2, P0, PT, R8, UR6, RZ ;  /* 0x0000000608027c10 */ /* 0x001fc8000ff1e0ff */
[----:B------:R-:W-:Y:S01]  /*01c0*/  IADD3.X R3, PT, PT, R10, UR7, RZ, P0, !PT ;  /* 0x000000070a037c10 */ /* 0x000fe200087fe4ff */
[----:B------:R-:W0:Y:S01]  /*01d0*/  LDCU.64 UR6, c[0x0][0x390] ;  /* 0x00007200ff0677ac */ /* 0x000e220008000a00 */
[----:B------:R-:W-:Y:S01]  /*01e0*/  LEA R6, P0, R7, R2, 0x2 ;  /* 0x0000000207067211 */ /* 0x000fe200078010ff */
[----:B-1----:R-:W-:Y:S02]  /*01f0*/  IMAD.WIDE R4, R9, 0x4, R4 ;  /* 0x0000000409047825 */ /* 0x002fe400078e0204 */
[----:B--2---:R-:W2:Y:S02]  /*0200*/  LDG.E R0, desc[UR4][R2.64+0x4] ;  /* 0x0000040402007981 */ /* 0x004ea4000c1e1900 */
[----:B------:R-:W-:Y:S02]  /*0210*/  IMAD.X R7, RZ, RZ, R3, P0 ;  /* 0x000000ffff077224 */ /* 0x000fe400000e0603 */
[----:B------:R-:W2:Y:S04]  /*0220*/  LDG.E R11, desc[UR4][R2.64+-0x4] ;  /* 0xfffffc04020b7981 */ /* 0x000ea8000c1e1900 */
[----:B------:R-:W3:Y:S04]  /*0230*/  LDG.E R7, desc[UR4][R6.64] ;  /* 0x0000000406077981 */ /* 0x000ee8000c1e1900 */
[----:B------:R-:W4:Y:S01]  /*0240*/  LDG.E R5, desc[UR4][R4.64] ;  /* 0x0000000404057981 */ /* 0x000f22000c1e1900 */
[----:B0-----:R-:W-:-:S04]  /*0250*/  IADD3 R8, P0, PT, R8, UR6, RZ ;  /* 0x0000000608087c10 */ /* 0x001fc8000ff1e0ff */
[----:B------:R-:W-:Y:S01]  /*0260*/  IADD3.X R9, PT, PT, R10, UR7, RZ, P0, !PT ;  /* 0x000000070a097c10 */ /* 0x000fe200087fe4ff */
[----:B--2---:R-:W-:-:S04]  /*0270*/  FADD R0, R0, R11 ;  /* 0x0000000b00007221 */ /* 0x004fc80000000000 */
[----:B---3--:R-:W-:-:S04]  /*0280*/  FADD R0, R0, R7 ;  /* 0x0000000700007221 */ /* 0x008fc80000000000 */
[----:B----4-:R-:W-:-:S04]  /*0290*/  FADD R0, R0, R5 ;  /* 0x0000000500007221 */ /* 0x010fc80000000000 */
[----:B------:R-:W-:-:S05]  /*02a0*/  FMUL R11, R0, 0.25 ;  /* 0x3e800000000b7820 */ /* 0x000fca0000400000 */
[----:B------:R-:W-:Y:S04]  /*02b0*/  STG.E desc[UR4][R8.64], R11 ;  /* 0x0000000b08007986 */ /* 0x000fe8000c101904 */
[----:B------:R-:W-:Y:S01]  /*02c0*/  STG.E desc[UR4][R2.64], R11 ;  /* 0x0000000b02007986 */ /* 0x000fe2000c101904 */
[----:B------:R-:W-:Y:S05]  /*02d0*/  EXIT ;  /* 0x000000000000794d */ /* 0x000fea0003800000 */
.L_x_0:
[----:B------:R-:W-:-:S00]  /*02e0*/  BRA `(.L_x_0) ;  /* 0xfffffffc00fc7947 */ /* 0x000fc0000383ffff */
[----:B------:R-:W-:-:S00]  /*02f0*/  NOP ;  /* 0x0000000000007918 */ /* 0x000fc00000000000 */
        /* <DEDUP_REMOVED lines=8> */
.L_x_2:


//--------------------- .text._Z4InitlPff         --------------------------
	.section	.text._Z4InitlPff,"ax",@progbits
	.align	128
        .global         _Z4InitlPff
        .type           _Z4InitlPff,@function
        .size           _Z4InitlPff,(.L_x_3 - _Z4InitlPff)
        .other          _Z4InitlPff,@"STO_CUDA_ENTRY STV_DEFAULT"
_Z4InitlPff:
.text._Z4InitlPff:
[----:B------:R-:W-:Y:S01]  /*0000*/  LDC R1, c[0x0][0x37c] ;  /* 0x0000df00ff017b82 */ /* 0x000fe20000000800 */
[----:B------:R-:W0:Y:S07]  /*0010*/  S2R R0, SR_TID.X ;  /* 0x0000000000007919 */ /* 0x000e2e0000002100 */
[----:B------:R-:W0:Y:S01]  /*0020*/  S2UR UR4, SR_CTAID.X ;  /* 0x00000000000479c3 */ /* 0x000e220000002500 */
[----:B------:R-:W1:Y:S07]  /*0030*/  LDCU.64 UR6, c[0x0][0x380] ;  /* 0x00007000ff0677ac */ /* 0x000e6e0008000a00 */
[----:B------:R-:W0:Y:S02]  /*0040*/  LDC R5, c[0x0][0x360] ;  /* 0x0000d800ff057b82 */ /* 0x000e240000000800 */
[----:B0-----:R-:W-:-:S05]  /*0050*/  IMAD R5, R5, UR4, R0 ;  /* 0x0000000405057c24 */ /* 0x001fca000f8e0200 */
[----:B-1----:R-:W-:Y:S02]  /*0060*/  ISETP.GE.U32.AND P0, PT, R5, UR6, PT ;  /* 0x0000000605007c0c */ /* 0x002fe4000bf06070 */
[----:B------:R-:W-:-:S04]  /*0070*/  SHF.R.S32.HI R4, RZ, 0x1f, R5 ;  /* 0x0000001fff047819 */ /* 0x000fc80000011405 */
[----:B------:R-:W-:-:S13]  /*0080*/  ISETP.GE.AND.EX P0, PT, R4, UR7, PT, P0 ;  /* 0x0000000704007c0c */ /* 0x000fda000bf06300 */
[----:B------:R-:W-:Y:S05]  /*0090*/  @P0 EXIT ;  /* 0x000000000000094d */ /* 0x000fea0003800000 */
[----:B------:R-:W-:Y:S01]  /*00a0*/  ISETP.NE.AND P0, PT, RZ, UR4, PT ;  /* 0x00000004ff007c0c */ /* 0x000fe2000bf05270 */
[----:B------:R-:W0:-:S12]  /*00b0*/  LDCU.64 UR6, c[0x0][0x358] ;  /* 0x00006b00ff0677ac */ /* 0x000e180008000a00 */
[----:B------:R-:W1:Y:S02]  /*00c0*/  @P0 LDC.64 R2, c[0x0][0x388] ;  /* 0x0000e200ff020b82 */ /* 0x000e640000000a00 */
[----:B-1----:R-:W-:-:S04]  /*00d0*/  @P0 LEA R2, P1, R5, R2, 0x2 ;  /* 0x0000000205020211 */ /* 0x002fc800078210ff */
[----:B------:R-:W-:-:S05]  /*00e0*/  @P0 LEA.HI.X R3, R5, R3, R4, 0x2, P1 ;  /* 0x0000000305030211 */ /* 0x000fca00008f1404 */
[----:B0-----:R0:W-:Y:S01]  /*00f0*/  @P0 STG.E desc[UR6][R2.64], RZ ;  /* 0x000000ff02000986 */ /* 0x0011e2000c101906 */
[----:B------:R-:W-:Y:S05]  /*0100*/  @P0 EXIT ;  /* 0x000000000000094d */ /* 0x000fea0003800000 */
[----:B------:R-:W-:-:S04]  /*0110*/  ISETP.NE.AND P0, PT, R0, RZ, PT ;  /* 0x000000ff0000720c */ /* 0x000fc80003f05270 */
[----:B------:R-:W-:-:S13]  /*0120*/  ISETP.NE.AND P0, PT, R0, 0xff, P0 ;  /* 0x000000ff0000780c */ /* 0x000fda0000705270 */
[----:B0-----:R-:W0:Y:S02]  /*0130*/  @!P0 LDC.64 R2, c[0x0][0x388] ;  /* 0x0000e200ff028b82 */ /* 0x001e240000000a00 */
[----:B0-----:R-:W-:-:S05]  /*0140*/  @!P0 IMAD.WIDE.U32 R2, R5, 0x4, R2 ;  /* 0x0000000405028825 */ /* 0x001fca00078e0002 */
[----:B------:R0:W-:Y:S01]  /*0150*/  @!P0 STG.E desc[UR6][R2.64], RZ ;  /* 0x000000ff02008986 */ /* 0x0001e2000c101906 */
[----:B------:R-:W-:Y:S05]  /*0160*/  @!P0 EXIT ;  /* 0x000000000000894d */ /* 0x000fea0003800000 */
[----:B0-----:R-:W0:Y:S08]  /*0170*/  LDC.64 R2, c[0x0][0x388] ;  /* 0x0000e200ff027b82 */ /* 0x001e300000000a00 */
[----:B------:R-:W1:Y:S01]  /*0180*/  LDC R7, c[0x0][0x390] ;  /* 0x0000e400ff077b82 */ /* 0x000e620000000800 */
[----:B0-----:R-:W-:-:S05]  /*0190*/  IMAD.WIDE.U32 R2, R5, 0x4, R2 ;  /* 0x0000000405027825 */ /* 0x001fca00078e0002 */
[----:B-1----:R-:W-:Y:S01]  /*01a0*/  STG.E desc[UR6][R2.64], R7 ;  /* 0x0000000702007986 */ /* 0x002fe2000c101906 */
[----:B------:R-:W-:Y:S05]  /*01b0*/  EXIT ;  /* 0x000000000000794d */ /* 0x000fea0003800000 */
.L_x_1:
        /* <DEDUP_REMOVED lines=12> */
.L_x_3:


//--------------------- .nv.shared.reserved.0     --------------------------
	.section	.nv.shared.reserved.0,"aw",@nobits
	.weak		__nv_reservedSMEM_offset_0_alias
	.size		__nv_reservedSMEM_offset_0_alias, 0, 64
	.other		__nv_reservedSMEM_offset_0_alias,@"STO_CUDA_RESERVED_SHARED STV_DEFAULT"
__nv_reservedSMEM_offset_0_alias:
	.zero		0
	.zero		64


//--------------------- .nv.constant0._Z4SteplPfS_ --------------------------
	.section	.nv.constant0._Z4SteplPfS_,"a",@progbits
	.sectionflags	@""
	.align	4
.nv.constant0._Z4SteplPfS_:
	.zero		920


//--------------------- .nv.constant0._Z4InitlPff --------------------------
	.section	.nv.constant0._Z4InitlPff,"a",@progbits
	.sectionflags	@""
	.align	4
.nv.constant0._Z4InitlPff:
	.zero		916


//--------------------- SYMBOLS --------------------------

	.type		.nv.reservedSmem.offset0,@object
	.size		.nv.reservedSmem.offset0,0x4
